	.headerflags	@"EF_CUDA_TEXMODE_UNIFIED EF_CUDA_64BIT_ADDRESS EF_CUDA_ACCELERATORS EF_CUDA_SM90 EF_CUDA_VIRTUAL_SM(EF_CUDA_SM90)"
	.elftype	@"ET_EXEC"


//--------------------- .nv.info                  --------------------------
	.section	.nv.info,"",@"SHT_CUDA_INFO"
	.align	4


	//----- nvinfo : EIATTR_REGCOUNT
	.align		4
        /*0000*/ 	.byte	0x04, 0x2f
        /*0002*/ 	.short	(.L_1 - .L_0)
	.align		4
.L_0:
        /*0004*/ 	.word	index@(triton_poi_fused_mean_106)
        /*0008*/ 	.word	0x00000016


	//----- nvinfo : EIATTR_MIN_STACK_SIZE
	.align		4
.L_1:
        /*000c*/ 	.byte	0x04, 0x12
        /*000e*/ 	.short	(.L_3 - .L_2)
	.align		4
.L_2:
        /*0010*/ 	.word	index@(triton_poi_fused_mean_106)
        /*0014*/ 	.word	0x00000000


	//----- nvinfo : EIATTR_FRAME_SIZE
	.align		4
.L_3:
        /*0018*/ 	.byte	0x04, 0x11
        /*001a*/ 	.short	(.L_5 - .L_4)
	.align		4
.L_4:
        /*001c*/ 	.word	index@(triton_poi_fused_mean_106)
        /*0020*/ 	.word	0x00000000


	//----- nvinfo : EIATTR_MIN_STACK_SIZE
	.align		4
.L_5:
        /*0024*/ 	.byte	0x04, 0x12
        /*0026*/ 	.short	(.L_7 - .L_6)
	.align		4
.L_6:
        /*0028*/ 	.word	index@(triton_poi_fused_mean_106)
        /*002c*/ 	.word	0x00000000
.L_7:


//--------------------- .nv.info.triton_poi_fused_mean_106 --------------------------
	.section	.nv.info.triton_poi_fused_mean_106,"",@"SHT_CUDA_INFO"
	.sectionflags	@""
	.align	4


	//----- nvinfo : EIATTR_CUDA_API_VERSION
	.align		4
        /*0000*/ 	.byte	0x04, 0x37
        /*0002*/ 	.short	(.L_9 - .L_8)
.L_8:
        /*0004*/ 	.word	0x0000007c


	//----- nvinfo : EIATTR_KPARAM_INFO
	.align		4
.L_9:
        /*0008*/ 	.byte	0x04, 0x17
        /*000a*/ 	.short	(.L_11 - .L_10)
.L_10:
        /*000c*/ 	.word	0x00000000
        /*0010*/ 	.short	0x0002
        /*0012*/ 	.short	0x0010
        /*0014*/ 	.byte	0x00, 0xf0, 0x11, 0x00


	//----- nvinfo : EIATTR_KPARAM_INFO
	.align		4
.L_11:
        /*0018*/ 	.byte	0x04, 0x17
        /*001a*/ 	.short	(.L_13 - .L_12)
.L_12:
        /*001c*/ 	.word	0x00000000
        /*0020*/ 	.short	0x0001
        /*0022*/ 	.short	0x0008
        /*0024*/ 	.byte	0x00, 0xf4, 0x21, 0x00


	//----- nvinfo : EIATTR_KPARAM_INFO
	.align		4
.L_13:
        /*0028*/ 	.byte	0x04, 0x17
        /*002a*/ 	.short	(.L_15 - .L_14)
.L_14:
        /*002c*/ 	.word	0x00000000
        /*0030*/ 	.short	0x0000
        /*0032*/ 	.short	0x0000
        /*0034*/ 	.byte	0x00, 0xf4, 0x21, 0x00


	//----- nvinfo : EIATTR_SPARSE_MMA_MASK
	.align		4
.L_15:
        /*0038*/ 	.byte	0x03, 0x50
        /*003a*/ 	.short	0x0000


	//----- nvinfo : EIATTR_MAXREG_COUNT
	.align		4
        /*003c*/ 	.byte	0x03, 0x1b
        /*003e*/ 	.short	0x00ff


	//----- nvinfo : EIATTR_EXIT_INSTR_OFFSETS
	.align		4
        /*0040*/ 	.byte	0x04, 0x1c
        /*0042*/ 	.short	(.L_17 - .L_16)


	//   ....[0]....
.L_16:
        /*0044*/ 	.word	0x00000250


	//   ....[1]....
        /*0048*/ 	.word	0x00000290


	//----- nvinfo : EIATTR_REQNTID
	.align		4
.L_17:
        /*004c*/ 	.byte	0x04, 0x10
        /*004e*/ 	.short	(.L_19 - .L_18)
.L_18:
        /*0050*/ 	.word	0x00000080
        /*0054*/ 	.word	0x00000001
        /*0058*/ 	.word	0x00000001


	//----- nvinfo : EIATTR_CBANK_PARAM_SIZE
	.align		4
.L_19:
        /*005c*/ 	.byte	0x03, 0x19
        /*005e*/ 	.short	0x0014


	//----- nvinfo : EIATTR_PARAM_CBANK
	.align		4
        /*0060*/ 	.byte	0x04, 0x0a
        /*0062*/ 	.short	(.L_21 - .L_20)
	.align		4
.L_20:
        /*0064*/ 	.word	index@(.nv.constant0.triton_poi_fused_mean_106)
        /*0068*/ 	.short	0x0210
        /*006a*/ 	.short	0x0014


	//----- nvinfo : EIATTR_SW_WAR
	.align		4
.L_21:
        /*006c*/ 	.byte	0x04, 0x36
        /*006e*/ 	.short	(.L_23 - .L_22)
.L_22:
        /*0070*/ 	.word	0x00000008
.L_23:


//--------------------- .nv.callgraph             --------------------------
	.section	.nv.callgraph,"",@"SHT_CUDA_CALLGRAPH"
	.align	4
	.sectionentsize	8
	.align		4
        /*0000*/ 	.word	0x00000000
	.align		4
        /*0004*/ 	.word	0xffffffff
	.align		4
        /*0008*/ 	.word	0x00000000
	.align		4
        /*000c*/ 	.word	0xfffffffe
	.align		4
        /*0010*/ 	.word	0x00000000
	.align		4
        /*0014*/ 	.word	0xfffffffd
	.align		4
        /*0018*/ 	.word	0x00000000
	.align		4
        /*001c*/ 	.word	0xfffffffc


//--------------------- .text.triton_poi_fused_mean_106 --------------------------
	.section	.text.triton_poi_fused_mean_106,"ax",@progbits
	.align	128
        .global         triton_poi_fused_mean_106
        .type           triton_poi_fused_mean_106,@function
        .size           triton_poi_fused_mean_106,(.L_x_1 - triton_poi_fused_mean_106)
        .other          triton_poi_fused_mean_106,@"STO_CUDA_ENTRY STV_DEFAULT"
triton_poi_fused_mean_106:
.text.triton_poi_fused_mean_106:
[----:B------:R-:W0:Y:S02]  /*0000*/  LDC R1, c[0x0][0x28] ;  /* 0x00000a00ff017b82 */ /* 0x000e240000000800 */
[----:B------:R-:W1:Y:S01]  /*0010*/  S2R R0, SR_TID.X ;  /* 0x0000000000007919 */ /* 0x000e620000002100 */
[----:B------:R-:W-:Y:S01]  /*0020*/  CS2R R6, SRZ ;  /* 0x0000000000067805 */ /* 0x000fe2000001ff00 */
[----:B------:R-:W-:Y:S01]  /*0030*/  ULDC.64 UR4, c[0x0][0x208] ;  /* 0x0000820000047ab9 */ /* 0x000fe20000000a00 */
[----:B------:R-:W2:Y:S01]  /*0040*/  S2R R3, SR_CTAID.X ;  /* 0x0000000000037919 */ /* 0x000ea20000002500 */
[----:B-1----:R-:W-:-:S04]  /*0050*/  SHF.L.U32 R0, R0, 0x1, RZ ;  /* 0x0000000100007819 */ /* 0x002fc800000006ff */
[----:B------:R-:W-:-:S04]  /*0060*/  LOP3.LUT R0, R0, 0xfe, RZ, 0xc0, !PT ;  /* 0x000000fe00007812 */ /* 0x000fc800078ec0ff */
[----:B--2---:R-:W-:Y:S02]  /*0070*/  LEA R0, R3, R0, 0x8 ;  /* 0x0000000003007211 */ /* 0x004fe400078e40ff */
[----:B------:R-:W1:Y:S02]  /*0080*/  LDC.64 R2, c[0x0][0x210] ;  /* 0x00008400ff027b82 */ /* 0x000e640000000a00 */
[C---:B------:R-:W-:Y:S01]  /*0090*/  ISETP.GE.AND P0, PT, R0.reuse, 0x1050, PT ;  /* 0x000010500000780c */ /* 0x040fe20003f06270 */
[----:B------:R-:W-:-:S05]  /*00a0*/  IMAD.HI R4, R0, 0x7d8c42b3, RZ ;  /* 0x7d8c42b300047827 */ /* 0x000fca00078e02ff */
[----:B------:R-:W-:-:S04]  /*00b0*/  SHF.R.U32.HI R5, RZ, 0x1f, R4 ;  /* 0x0000001fff057819 */ /* 0x000fc80000011604 */
[----:B------:R-:W-:-:S05]  /*00c0*/  LEA.HI.SX32 R5, R4, R5, 0x17 ;  /* 0x0000000504057211 */ /* 0x000fca00078fbaff */
[----:B------:R-:W-:-:S04]  /*00d0*/  IMAD R4, R5, -0x414, R0 ;  /* 0xfffffbec05047824 */ /* 0x000fc800078e0200 */
[----:B------:R-:W-:Y:S01]  /*00e0*/  IMAD R9, R5, 0x1050, R4 ;  /* 0x0000105005097824 */ /* 0x000fe200078e0204 */
[----:B------:R-:W-:-:S03]  /*00f0*/  CS2R R4, SRZ ;  /* 0x0000000000047805 */ /* 0x000fc6000001ff00 */
[--C-:B-1----:R-:W-:Y:S01]  /*0100*/  IMAD.WIDE R10, R9, 0x4, R2.reuse ;  /* 0x00000004090a7825 */ /* 0x102fe200078e0202 */
[----:B------:R-:W-:Y:S02]  /*0110*/  IADD3 R13, R9, 0x414, RZ ;  /* 0x00000414090d7810 */ /* 0x000fe40007ffe0ff */
[----:B------:R-:W-:Y:S02]  /*0120*/  IADD3 R15, R9, 0x828, RZ ;  /* 0x00000828090f7810 */ /* 0x000fe40007ffe0ff */
[----:B------:R-:W-:Y:S01]  /*0130*/  IADD3 R17, R9, 0xc3c, RZ ;  /* 0x00000c3c09117810 */ /* 0x000fe20007ffe0ff */
[--C-:B------:R-:W-:Y:S01]  /*0140*/  IMAD.WIDE R12, R13, 0x4, R2.reuse ;  /* 0x000000040d0c7825 */ /* 0x100fe200078e0202 */
[----:B------:R-:W-:Y:S01]  /*0150*/  CS2R R8, SRZ ;  /* 0x0000000000087805 */ /* 0x000fe2000001ff00 */
[----:B------:R1:W2:Y:S02]  /*0160*/  @!P0 LDG.E.64 R4, desc[UR4][R10.64] ;  /* 0x000000040a048981 */ /* 0x0002a4000c1e1b00 */
[----:B------:R-:W-:-:S02]  /*0170*/  IMAD.WIDE R14, R15, 0x4, R2 ;  /* 0x000000040f0e7825 */ /* 0x000fc400078e0202 */
[----:B------:R-:W2:Y:S02]  /*0180*/  @!P0 LDG.E.64 R6, desc[UR4][R12.64] ;  /* 0x000000040c068981 */ /* 0x000ea4000c1e1b00 */
[----:B------:R-:W-:Y:S01]  /*0190*/  IMAD.WIDE R2, R17, 0x4, R2 ;  /* 0x0000000411027825 */ /* 0x000fe200078e0202 */
[----:B------:R-:W-:Y:S01]  /*01a0*/  CS2R R16, SRZ ;  /* 0x0000000000107805 */ /* 0x000fe2000001ff00 */
[----:B------:R-:W3:Y:S01]  /*01b0*/  @!P0 LDG.E.64 R8, desc[UR4][R14.64] ;  /* 0x000000040e088981 */ /* 0x000ee2000c1e1b00 */
[----:B-1----:R-:W1:Y:S04]  /*01c0*/  LDC.64 R10, c[0x0][0x218] ;  /* 0x00008600ff0a7b82 */ /* 0x002e680000000a00 */
[----:B------:R-:W4:Y:S01]  /*01d0*/  @!P0 LDG.E.64 R16, desc[UR4][R2.64] ;  /* 0x0000000402108981 */ /* 0x000f22000c1e1b00 */
[----:B--2---:R-:W-:Y:S01]  /*01e0*/  FADD R19, R6, R4 ;  /* 0x0000000406137221 */ /* 0x004fe20000000000 */
[----:B------:R-:W-:-:S03]  /*01f0*/  FADD R4, R7, R5 ;  /* 0x0000000507047221 */ /* 0x000fc60000000000 */
[----:B---3--:R-:W-:Y:S01]  /*0200*/  FADD R19, R19, R8 ;  /* 0x0000000813137221 */ /* 0x008fe20000000000 */
[----:B------:R-:W-:Y:S01]  /*0210*/  FADD R6, R4, R9 ;  /* 0x0000000904067221 */ /* 0x000fe20000000000 */
[----:B-1----:R-:W-:-:S04]  /*0220*/  IMAD.WIDE R4, R0, 0x4, R10 ;  /* 0x0000000400047825 */ /* 0x002fc800078e020a */
[----:B----4-:R-:W-:Y:S01]  /*0230*/  FADD R16, R19, R16 ;  /* 0x0000001013107221 */ /* 0x010fe20000000000 */
[----:B------:R-:W-:Y:S01]  /*0240*/  FADD R6, R6, R17 ;  /* 0x0000001106067221 */ /* 0x000fe20000000000 */
[----:B------:R-:W-:Y:S06]  /*0250*/  @P0 EXIT ;  /* 0x000000000000094d */ /* 0x000fec0003800000 */
[----:B------:R-:W-:Y:S01]  /*0260*/  FMUL R16, R16, 0.25 ;  /* 0x3e80000010107820 */ /* 0x000fe20000400000 */
[----:B------:R-:W-:-:S05]  /*0270*/  FMUL R17, R6, 0.25 ;  /* 0x3e80000006117820 */ /* 0x000fca0000400000 */
[----:B------:R-:W-:Y:S01]  /*0280*/  STG.E.64 desc[UR4][R4.64], R16 ;  /* 0x0000001004007986 */ /* 0x000fe2000c101b04 */
[----:B------:R-:W-:Y:S05]  /*0290*/  EXIT ;  /* 0x000000000000794d */ /* 0x000fea0003800000 */
.L_x_0:
[----:B------:R-:W-:-:S00]  /*02a0*/  BRA `(.L_x_0) ;  /* 0xfffffffc00fc7947 */ /* 0x000fc0000383ffff */
[----:B------:R-:W-:-:S00]  /*02b0*/  NOP ;  /* 0x0000000000007918 */ /* 0x000fc00000000000 */
        /* <DEDUP_REMOVED lines=12> */
.L_x_1:


//--------------------- .nv.constant0.triton_poi_fused_mean_106 --------------------------
	.section	.nv.constant0.triton_poi_fused_mean_106,"a",@progbits
	.sectionflags	@""
	.align	4
.nv.constant0.triton_poi_fused_mean_106:
	.zero		548
